//
// Generated by NVIDIA NVVM Compiler
//
// Compiler Build ID: CL-36424714
// Cuda compilation tools, release 13.0, V13.0.88
// Based on NVVM 20.0.0
//

.version 9.0
.target sm_100
.address_size 64

	// .globl	_Z11multipliMatPiS_S_i
// _ZZ11multipliMatPiS_S_iE10mtrz_tile1 has been demoted
// _ZZ11multipliMatPiS_S_iE10mtrz_tile2 has been demoted

.visible .entry _Z11multipliMatPiS_S_i(
	.param .u64 .ptr .align 1 _Z11multipliMatPiS_S_i_param_0,
	.param .u64 .ptr .align 1 _Z11multipliMatPiS_S_i_param_1,
	.param .u64 .ptr .align 1 _Z11multipliMatPiS_S_i_param_2,
	.param .u32 _Z11multipliMatPiS_S_i_param_3
)
{
	.reg .pred 	%p<3>;
	.reg .b32 	%r<141>;
	.reg .b64 	%rd<13>;
	// demoted variable
	.shared .align 4 .b8 _ZZ11multipliMatPiS_S_iE10mtrz_tile1[4096];
	// demoted variable
	.shared .align 4 .b8 _ZZ11multipliMatPiS_S_iE10mtrz_tile2[4096];
	ld.param.u64 	%rd3, [_Z11multipliMatPiS_S_i_param_0];
	ld.param.u64 	%rd4, [_Z11multipliMatPiS_S_i_param_1];
	ld.param.u64 	%rd5, [_Z11multipliMatPiS_S_i_param_2];
	ld.param.u32 	%r22, [_Z11multipliMatPiS_S_i_param_3];
	mov.u32 	%r24, %ctaid.x;
	mov.u32 	%r25, %ctaid.y;
	mov.u32 	%r1, %tid.x;
	mov.u32 	%r2, %tid.y;
	shl.b32 	%r26, %r25, 5;
	add.s32 	%r3, %r26, %r2;
	shl.b32 	%r4, %r24, 5;
	setp.lt.s32 	%p1, %r22, 32;
	@%p1 bra 	$L__BB0_3;
	shl.b32 	%r28, %r2, 7;
	mov.u32 	%r29, _ZZ11multipliMatPiS_S_iE10mtrz_tile1;
	add.s32 	%r5, %r29, %r28;
	shl.b32 	%r30, %r1, 2;
	add.s32 	%r6, %r5, %r30;
	mov.u32 	%r31, _ZZ11multipliMatPiS_S_iE10mtrz_tile2;
	add.s32 	%r8, %r31, %r30;
	add.s32 	%r7, %r8, %r28;
	shr.s32 	%r32, %r22, 31;
	shr.u32 	%r33, %r32, 27;
	add.s32 	%r34, %r22, %r33;
	shr.s32 	%r35, %r34, 5;
	neg.s32 	%r138, %r35;
	mad.lo.s32 	%r137, %r22, %r3, %r1;
	mad.lo.s32 	%r36, %r2, %r22, %r1;
	add.s32 	%r136, %r36, %r4;
	shl.b32 	%r12, %r22, 5;
	cvta.to.global.u64 	%rd1, %rd4;
	cvta.to.global.u64 	%rd2, %rd5;
$L__BB0_2:
	mul.wide.s32 	%rd6, %r137, 4;
	add.s64 	%rd7, %rd1, %rd6;
	ld.global.u32 	%r37, [%rd7];
	st.shared.u32 	[%r6], %r37;
	mul.wide.u32 	%rd8, %r136, 4;
	add.s64 	%rd9, %rd2, %rd8;
	ld.global.u32 	%r38, [%rd9];
	st.shared.u32 	[%r7], %r38;
	bar.sync 	0;
	ld.shared.u32 	%r39, [%r5];
	ld.shared.u32 	%r40, [%r8];
	mad.lo.s32 	%r41, %r40, %r39, %r140;
	ld.shared.u32 	%r42, [%r5+4];
	ld.shared.u32 	%r43, [%r8+128];
	mad.lo.s32 	%r44, %r43, %r42, %r41;
	ld.shared.u32 	%r45, [%r5+8];
	ld.shared.u32 	%r46, [%r8+256];
	mad.lo.s32 	%r47, %r46, %r45, %r44;
	ld.shared.u32 	%r48, [%r5+12];
	ld.shared.u32 	%r49, [%r8+384];
	mad.lo.s32 	%r50, %r49, %r48, %r47;
	ld.shared.u32 	%r51, [%r5+16];
	ld.shared.u32 	%r52, [%r8+512];
	mad.lo.s32 	%r53, %r52, %r51, %r50;
	ld.shared.u32 	%r54, [%r5+20];
	ld.shared.u32 	%r55, [%r8+640];
	mad.lo.s32 	%r56, %r55, %r54, %r53;
	ld.shared.u32 	%r57, [%r5+24];
	ld.shared.u32 	%r58, [%r8+768];
	mad.lo.s32 	%r59, %r58, %r57, %r56;
	ld.shared.u32 	%r60, [%r5+28];
	ld.shared.u32 	%r61, [%r8+896];
	mad.lo.s32 	%r62, %r61, %r60, %r59;
	ld.shared.u32 	%r63, [%r5+32];
	ld.shared.u32 	%r64, [%r8+1024];
	mad.lo.s32 	%r65, %r64, %r63, %r62;
	ld.shared.u32 	%r66, [%r5+36];
	ld.shared.u32 	%r67, [%r8+1152];
	mad.lo.s32 	%r68, %r67, %r66, %r65;
	ld.shared.u32 	%r69, [%r5+40];
	ld.shared.u32 	%r70, [%r8+1280];
	mad.lo.s32 	%r71, %r70, %r69, %r68;
	ld.shared.u32 	%r72, [%r5+44];
	ld.shared.u32 	%r73, [%r8+1408];
	mad.lo.s32 	%r74, %r73, %r72, %r71;
	ld.shared.u32 	%r75, [%r5+48];
	ld.shared.u32 	%r76, [%r8+1536];
	mad.lo.s32 	%r77, %r76, %r75, %r74;
	ld.shared.u32 	%r78, [%r5+52];
	ld.shared.u32 	%r79, [%r8+1664];
	mad.lo.s32 	%r80, %r79, %r78, %r77;
	ld.shared.u32 	%r81, [%r5+56];
	ld.shared.u32 	%r82, [%r8+1792];
	mad.lo.s32 	%r83, %r82, %r81, %r80;
	ld.shared.u32 	%r84, [%r5+60];
	ld.shared.u32 	%r85, [%r8+1920];
	mad.lo.s32 	%r86, %r85, %r84, %r83;
	ld.shared.u32 	%r87, [%r5+64];
	ld.shared.u32 	%r88, [%r8+2048];
	mad.lo.s32 	%r89, %r88, %r87, %r86;
	ld.shared.u32 	%r90, [%r5+68];
	ld.shared.u32 	%r91, [%r8+2176];
	mad.lo.s32 	%r92, %r91, %r90, %r89;
	ld.shared.u32 	%r93, [%r5+72];
	ld.shared.u32 	%r94, [%r8+2304];
	mad.lo.s32 	%r95, %r94, %r93, %r92;
	ld.shared.u32 	%r96, [%r5+76];
	ld.shared.u32 	%r97, [%r8+2432];
	mad.lo.s32 	%r98, %r97, %r96, %r95;
	ld.shared.u32 	%r99, [%r5+80];
	ld.shared.u32 	%r100, [%r8+2560];
	mad.lo.s32 	%r101, %r100, %r99, %r98;
	ld.shared.u32 	%r102, [%r5+84];
	ld.shared.u32 	%r103, [%r8+2688];
	mad.lo.s32 	%r104, %r103, %r102, %r101;
	ld.shared.u32 	%r105, [%r5+88];
	ld.shared.u32 	%r106, [%r8+2816];
	mad.lo.s32 	%r107, %r106, %r105, %r104;
	ld.shared.u32 	%r108, [%r5+92];
	ld.shared.u32 	%r109, [%r8+2944];
	mad.lo.s32 	%r110, %r109, %r108, %r107;
	ld.shared.u32 	%r111, [%r5+96];
	ld.shared.u32 	%r112, [%r8+3072];
	mad.lo.s32 	%r113, %r112, %r111, %r110;
	ld.shared.u32 	%r114, [%r5+100];
	ld.shared.u32 	%r115, [%r8+3200];
	mad.lo.s32 	%r116, %r115, %r114, %r113;
	ld.shared.u32 	%r117, [%r5+104];
	ld.shared.u32 	%r118, [%r8+3328];
	mad.lo.s32 	%r119, %r118, %r117, %r116;
	ld.shared.u32 	%r120, [%r5+108];
	ld.shared.u32 	%r121, [%r8+3456];
	mad.lo.s32 	%r122, %r121, %r120, %r119;
	ld.shared.u32 	%r123, [%r5+112];
	ld.shared.u32 	%r124, [%r8+3584];
	mad.lo.s32 	%r125, %r124, %r123, %r122;
	ld.shared.u32 	%r126, [%r5+116];
	ld.shared.u32 	%r127, [%r8+3712];
	mad.lo.s32 	%r128, %r127, %r126, %r125;
	ld.shared.u32 	%r129, [%r5+120];
	ld.shared.u32 	%r130, [%r8+3840];
	mad.lo.s32 	%r131, %r130, %r129, %r128;
	ld.shared.u32 	%r132, [%r5+124];
	ld.shared.u32 	%r133, [%r8+3968];
	mad.lo.s32 	%r140, %r133, %r132, %r131;
	bar.sync 	0;
	add.s32 	%r138, %r138, 1;
	setp.ne.s32 	%p2, %r138, 0;
	add.s32 	%r137, %r137, 32;
	add.s32 	%r136, %r136, %r12;
	@%p2 bra 	$L__BB0_2;
$L__BB0_3:
	cvta.to.global.u64 	%rd10, %rd3;
	add.s32 	%r134, %r4, %r1;
	mad.lo.s32 	%r135, %r22, %r3, %r134;
	mul.wide.s32 	%rd11, %r135, 4;
	add.s64 	%rd12, %rd10, %rd11;
	st.global.u32 	[%rd12], %r140;
	ret;

}


// ===== COMPILED SASS (sm_100) =====

	.target	sm_100

	.elftype	@"ET_EXEC"


//--------------------- .note.nv.tkinfo           --------------------------
	.section	.note.nv.tkinfo,"",@"SHT_NOTE"
	.sectionflags	@"SHF_NOTE_NV_TKINFO"
	.tkinfo
        /*0018*/ 	.word	0x00000002
        /*0030*/ 	.string	""
        /*0030*/ 	.string	"ptxas"
        /*0030*/ 	.string	"Cuda compilation tools, release 13.0, V13.0.88"
        /*0030*/ 	.string	"Build cuda_13.0.r13.0/compiler.36424714_0"
        /*0030*/ 	.string	"-arch sm_100 -m 64 "



//--------------------- .note.nv.cuinfo           --------------------------
	.section	.note.nv.cuinfo,"",@"SHT_NOTE"
	.sectionflags	@"SHF_NOTE_NV_CUINFO"
        /*0018*/ 	.short	0x0002
        /*001a*/ 	.short	0x0064
        /*001c*/ 	.short	0x0082
	.zero		2


//--------------------- .nv.info                  --------------------------
	.section	.nv.info,"",@"SHT_CUDA_INFO"
	.align	4


	//----- nvinfo : EIATTR_REGCOUNT
	.align		4
        /*0000*/ 	.byte	0x04, 0x2f
        /*0002*/ 	.short	(.L_1 - .L_0)
	.align		4
.L_0:
        /*0004*/ 	.word	index@(_Z11multipliMatPiS_S_i)
        /*0008*/ 	.word	0x0000001e


	//----- nvinfo : EIATTR_FRAME_SIZE
	.align		4
.L_1:
        /*000c*/ 	.byte	0x04, 0x11
        /*000e*/ 	.short	(.L_3 - .L_2)
	.align		4
.L_2:
        /*0010*/ 	.word	index@(_Z11multipliMatPiS_S_i)
        /*0014*/ 	.word	0x00000000


	//----- nvinfo : EIATTR_MIN_STACK_SIZE
	.align		4
.L_3:
        /*0018*/ 	.byte	0x04, 0x12
        /*001a*/ 	.short	(.L_5 - .L_4)
	.align		4
.L_4:
        /*001c*/ 	.word	index@(_Z11multipliMatPiS_S_i)
        /*0020*/ 	.word	0x00000000
.L_5:


//--------------------- .nv.compat                --------------------------
	.section	.nv.compat,"",@"SHT_CUDA_COMPAT_INFO"
	.align	4
        /*0000*/ 	.byte	0x02, 0x09, 0x00, 0x00, 0x02, 0x02, 0x01, 0x00, 0x02, 0x05, 0x05, 0x00, 0x03, 0x07, 0x01, 0x01
        /*0010*/ 	.byte	0x02, 0x03, 0x00, 0x00, 0x02, 0x06, 0x01, 0x00, 0x04, 0x0b, 0x08, 0x00, 0x09, 0x00, 0x00, 0x00
        /*0020*/ 	.byte	0x00, 0x00, 0x00, 0x00


//--------------------- .nv.info._Z11multipliMatPiS_S_i --------------------------
	.section	.nv.info._Z11multipliMatPiS_S_i,"",@"SHT_CUDA_INFO"
	.sectionflags	@""
	.align	4


	//----- nvinfo : EIATTR_CUDA_API_VERSION
	.align		4
        /*0000*/ 	.byte	0x04, 0x37
        /*0002*/ 	.short	(.L_7 - .L_6)
.L_6:
        /*0004*/ 	.word	0x00000082


	//----- nvinfo : EIATTR_KPARAM_INFO
	.align		4
.L_7:
        /*0008*/ 	.byte	0x04, 0x17
        /*000a*/ 	.short	(.L_9 - .L_8)
.L_8:
        /*000c*/ 	.word	0x00000000
        /*0010*/ 	.short	0x0003
        /*0012*/ 	.short	0x0018
        /*0014*/ 	.byte	0x00, 0xf0, 0x11, 0x00


	//----- nvinfo : EIATTR_KPARAM_INFO
	.align		4
.L_9:
        /*0018*/ 	.byte	0x04, 0x17
        /*001a*/ 	.short	(.L_11 - .L_10)
.L_10:
        /*001c*/ 	.word	0x00000000
        /*0020*/ 	.short	0x0002
        /*0022*/ 	.short	0x0010
        /*0024*/ 	.byte	0x00, 0xf5, 0x21, 0x00


	//----- nvinfo : EIATTR_KPARAM_INFO
	.align		4
.L_11:
        /*0028*/ 	.byte	0x04, 0x17
        /*002a*/ 	.short	(.L_13 - .L_12)
.L_12:
        /*002c*/ 	.word	0x00000000
        /*0030*/ 	.short	0x0001
        /*0032*/ 	.short	0x0008
        /*0034*/ 	.byte	0x00, 0xf5, 0x21, 0x00


	//----- nvinfo : EIATTR_KPARAM_INFO
	.align		4
.L_13:
        /*0038*/ 	.byte	0x04, 0x17
        /*003a*/ 	.short	(.L_15 - .L_14)
.L_14:
        /*003c*/ 	.word	0x00000000
        /*0040*/ 	.short	0x0000
        /*0042*/ 	.short	0x0000
        /*0044*/ 	.byte	0x00, 0xf5, 0x21, 0x00


	//----- nvinfo : EIATTR_SPARSE_MMA_MASK
	.align		4
.L_15:
        /*0048*/ 	.byte	0x03, 0x50
        /*004a*/ 	.short	0x0000


	//----- nvinfo : EIATTR_MAXREG_COUNT
	.align		4
        /*004c*/ 	.byte	0x03, 0x1b
        /*004e*/ 	.short	0x00ff


	//----- nvinfo : EIATTR_NUM_BARRIERS
	.align		4
        /*0050*/ 	.byte	0x02, 0x4c
        /*0052*/ 	.byte	0x01
	.zero		1


	//----- nvinfo : EIATTR_MERCURY_ISA_VERSION
	.align		4
        /*0054*/ 	.byte	0x03, 0x5f
        /*0056*/ 	.short	0x0101


	//----- nvinfo : EIATTR_VRC_CTA_INIT_COUNT
	.align		4
        /*0058*/ 	.byte	0x02, 0x4a
	.zero		1
	.zero		1


	//----- nvinfo : EIATTR_EXIT_INSTR_OFFSETS
	.align		4
        /*005c*/ 	.byte	0x04, 0x1c
        /*005e*/ 	.short	(.L_17 - .L_16)


	//   ....[0]....
.L_16:
        /*0060*/ 	.word	0x00000760


	//----- nvinfo : EIATTR_CBANK_PARAM_SIZE
	.align		4
.L_17:
        /*0064*/ 	.byte	0x03, 0x19
        /*0066*/ 	.short	0x001c


	//----- nvinfo : EIATTR_PARAM_CBANK
	.align		4
        /*0068*/ 	.byte	0x04, 0x0a
        /*006a*/ 	.short	(.L_19 - .L_18)
	.align		4
.L_18:
        /*006c*/ 	.word	index@(.nv.constant0._Z11multipliMatPiS_S_i)
        /*0070*/ 	.short	0x0380
        /*0072*/ 	.short	0x001c


	//----- nvinfo : EIATTR_SW_WAR
	.align		4
.L_19:
        /*0074*/ 	.byte	0x04, 0x36
        /*0076*/ 	.short	(.L_21 - .L_20)
.L_20:
        /*0078*/ 	.word	0x00000008
.L_21:


//--------------------- .nv.callgraph             --------------------------
	.section	.nv.callgraph,"",@"SHT_CUDA_CALLGRAPH"
	.align	4
	.sectionentsize	8
	.align		4
        /*0000*/ 	.word	0x00000000
	.align		4
        /*0004*/ 	.word	0xffffffff
	.align		4
        /*0008*/ 	.word	0x00000000
	.align		4
        /*000c*/ 	.word	0xfffffffe
	.align		4
        /*0010*/ 	.word	0x00000000
	.align		4
        /*0014*/ 	.word	0xfffffffd
	.align		4
        /*0018*/ 	.word	0x00000000
	.align		4
        /*001c*/ 	.word	0xfffffffc


//--------------------- .text._Z11multipliMatPiS_S_i --------------------------
	.section	.text._Z11multipliMatPiS_S_i,"ax",@progbits
	.align	128
        .global         _Z11multipliMatPiS_S_i
        .type           _Z11multipliMatPiS_S_i,@function
        .size           _Z11multipliMatPiS_S_i,(.L_x_3 - _Z11multipliMatPiS_S_i)
        .other          _Z11multipliMatPiS_S_i,@"STO_CUDA_ENTRY STV_DEFAULT"
_Z11multipliMatPiS_S_i:
.text._Z11multipliMatPiS_S_i:
[----:B------:R-:W-:Y:S01]  /*0000*/  LDC R1, c[0x0][0x37c] ;  /* 0x0000df00ff017b82 */ /* 0x000fe20000000800 */
[----:B------:R-:W0:Y:S07]  /*0010*/  S2R R5, SR_CTAID.Y ;  /* 0x0000000000057919 */ /* 0x000e2e0000002600 */
[----:B------:R-:W1:Y:S01]  /*0020*/  LDC R0, c[0x0][0x398] ;  /* 0x0000e600ff007b82 */ /* 0x000e620000000800 */
[----:B------:R-:W2:Y:S01]  /*0030*/  LDCU.64 UR8, c[0x0][0x358] ;  /* 0x00006b00ff0877ac */ /* 0x000ea20008000a00 */
[----:B------:R-:W0:Y:S01]  /*0040*/  S2R R8, SR_TID.Y ;  /* 0x0000000000087919 */ /* 0x000e220000002200 */
[----:B------:R-:W3:Y:S05]  /*0050*/  S2R R7, SR_CTAID.X ;  /* 0x0000000000077919 */ /* 0x000eea0000002500 */
[----:B------:R-:W4:Y:S01]  /*0060*/  LDC.64 R22, c[0x0][0x380] ;  /* 0x0000e000ff167b82 */ /* 0x000f220000000a00 */
[----:B------:R-:W3:Y:S01]  /*0070*/  S2R R9, SR_TID.X ;  /* 0x0000000000097919 */ /* 0x000ee20000002100 */
[----:B-1----:R-:W-:-:S02]  /*0080*/  ISETP.GE.AND P0, PT, R0, 0x20, PT ;  /* 0x000000200000780c */ /* 0x002fc40003f06270 */
[----:B0-----:R-:W-:Y:S02]  /*0090*/  LEA R5, R5, R8, 0x5 ;  /* 0x0000000805057211 */ /* 0x001fe400078e28ff */
[----:B---3--:R-:W-:-:S05]  /*00a0*/  LEA R2, R7, R9, 0x5 ;  /* 0x0000000907027211 */ /* 0x008fca00078e28ff */
[----:B------:R-:W-:-:S04]  /*00b0*/  IMAD R3, R5, R0, R2 ;  /* 0x0000000005037224 */ /* 0x000fc800078e0202 */
[----:B----4-:R-:W-:Y:S01]  /*00c0*/  IMAD.WIDE R22, R3, 0x4, R22 ;  /* 0x0000000403167825 */ /* 0x010fe200078e0216 */
[----:B--2---:R-:W-:Y:S06]  /*00d0*/  @!P0 BRA `(.L_x_0) ;  /* 0x00000004009c8947 */ /* 0x004fec0003800000 */
[----:B------:R-:W0:Y:S01]  /*00e0*/  S2UR UR6, SR_CgaCtaId ;  /* 0x00000000000679c3 */ /* 0x000e220000008800 */
[----:B------:R-:W-:Y:S01]  /*00f0*/  UMOV UR4, 0x400 ;  /* 0x0000040000047882 */ /* 0x000fe20000000000 */
[----:B------:R-:W-:Y:S01]  /*0100*/  SHF.R.S32.HI R3, RZ, 0x1f, R0 ;  /* 0x0000001fff037819 */ /* 0x000fe20000011400 */
[----:B------:R-:W-:Y:S01]  /*0110*/  UIADD3 UR5, UPT, UPT, UR4, 0x1000, URZ ;  /* 0x0000100004057890 */ /* 0x000fe2000fffe0ff */
[-CC-:B------:R-:W-:Y:S02]  /*0120*/  IMAD R4, R8, R0.reuse, R9.reuse ;  /* 0x0000000008047224 */ /* 0x180fe400078e0209 */
[----:B------:R-:W-:Y:S02]  /*0130*/  LEA.HI R2, R3, R0, RZ, 0x5 ;  /* 0x0000000003027211 */ /* 0x000fe400078f28ff */
[----:B------:R-:W1:Y:S01]  /*0140*/  LDC.64 R20, c[0x0][0x388] ;  /* 0x0000e200ff147b82 */ /* 0x000e620000000a00 */
[----:B------:R-:W-:Y:S02]  /*0150*/  LEA R3, R7, R4, 0x5 ;  /* 0x0000000407037211 */ /* 0x000fe400078e28ff */
[----:B------:R-:W-:Y:S01]  /*0160*/  SHF.R.S32.HI R4, RZ, 0x5, R2 ;  /* 0x00000005ff047819 */ /* 0x000fe20000011402 */
[----:B------:R-:W-:-:S03]  /*0170*/  IMAD R2, R5, R0, R9 ;  /* 0x0000000005027224 */ /* 0x000fc600078e0209 */
[----:B------:R-:W-:Y:S01]  /*0180*/  IADD3 R4, PT, PT, -R4, RZ, RZ ;  /* 0x000000ff04047210 */ /* 0x000fe20007ffe1ff */
[----:B------:R-:W2:Y:S01]  /*0190*/  LDC.64 R18, c[0x0][0x390] ;  /* 0x0000e400ff127b82 */ /* 0x000ea20000000a00 */
[----:B0-----:R-:W-:Y:S02]  /*01a0*/  ULEA UR4, UR6, UR4, 0x18 ;  /* 0x0000000406047291 */ /* 0x001fe4000f8ec0ff */
[----:B------:R-:W-:-:S04]  /*01b0*/  ULEA UR5, UR6, UR5, 0x18 ;  /* 0x0000000506057291 */ /* 0x000fc8000f8ec0ff */
[C---:B------:R-:W-:Y:S02]  /*01c0*/  LEA R16, R8.reuse, UR4, 0x7 ;  /* 0x0000000408107c11 */ /* 0x040fe4000f8e38ff */
[C---:B------:R-:W-:Y:S02]  /*01d0*/  LEA R6, R9.reuse, UR5, 0x2 ;  /* 0x0000000509067c11 */ /* 0x040fe4000f8e10ff */
[----:B------:R-:W-:Y:S02]  /*01e0*/  LEA R7, R9, R16, 0x2 ;  /* 0x0000001009077211 */ /* 0x000fe400078e10ff */
[----:B------:R-:W-:-:S07]  /*01f0*/  LEA R5, R8, R6, 0x7 ;  /* 0x0000000608057211 */ /* 0x000fce00078e38ff */
.L_x_1:
[----:B-1----:R-:W-:-:S04]  /*0200*/  IMAD.WIDE R10, R2, 0x4, R20 ;  /* 0x00000004020a7825 */ /* 0x002fc800078e0214 */
[----:B--2---:R-:W-:Y:S02]  /*0210*/  IMAD.WIDE.U32 R8, R3, 0x4, R18 ;  /* 0x0000000403087825 */ /* 0x004fe400078e0012 */
[----:B------:R-:W2:Y:S04]  /*0220*/  LDG.E R10, desc[UR8][R10.64] ;  /* 0x000000080a0a7981 */ /* 0x000ea8000c1e1900 */
[----:B------:R-:W3:Y:S01]  /*0230*/  LDG.E R24, desc[UR8][R8.64] ;  /* 0x0000000808187981 */ /* 0x000ee2000c1e1900 */
[----:B------:R-:W-:Y:S02]  /*0240*/  IADD3 R4, PT, PT, R4, 0x1, RZ ;  /* 0x0000000104047810 */ /* 0x000fe40007ffe0ff */
[----:B------:R-:W-:Y:S02]  /*0250*/  IADD3 R2, PT, PT, R2, 0x20, RZ ;  /* 0x0000002002027810 */ /* 0x000fe40007ffe0ff */
[----:B------:R-:W-:-:S02]  /*0260*/  ISETP.NE.AND P0, PT, R4, RZ, PT ;  /* 0x000000ff0400720c */ /* 0x000fc40003f05270 */
[----:B------:R-:W-:Y:S01]  /*0270*/  LEA R3, R0, R3, 0x5 ;  /* 0x0000000300037211 */ /* 0x000fe200078e28ff */
[----:B--2---:R-:W-:Y:S04]  /*0280*/  STS [R7], R10 ;  /* 0x0000000a07007388 */ /* 0x004fe80000000800 */
[----:B---3--:R-:W-:Y:S01]  /*0290*/  STS [R5], R24 ;  /* 0x0000001805007388 */ /* 0x008fe20000000800 */
[----:B------:R-:W-:Y:S06]  /*02a0*/  BAR.SYNC.DEFER_BLOCKING 0x0 ;  /* 0x0000000000007b1d */ /* 0x000fec0000010000 */
[----:B------:R-:W-:Y:S04]  /*02b0*/  LDS R25, [R6] ;  /* 0x0000000006197984 */ /* 0x000fe80000000800 */
[----:B------:R-:W0:Y:S04]  /*02c0*/  LDS.128 R12, [R16] ;  /* 0x00000000100c7984 */ /* 0x000e280000000c00 */
[----:B------:R-:W1:Y:S04]  /*02d0*/  LDS R26, [R6+0x80] ;  /* 0x00008000061a7984 */ /* 0x000e680000000800 */
[----:B------:R-:W2:Y:S04]  /*02e0*/  LDS R17, [R6+0x100] ;  /* 0x0001000006117984 */ /* 0x000ea80000000800 */
[----:B------:R-:W-:Y:S04]  /*02f0*/  LDS.128 R8, [R16+0x10] ;  /* 0x0000100010087984 */ /* 0x000fe80000000c00 */
[----:B------:R-:W-:Y:S01]  /*0300*/  LDS R24, [R6+0x380] ;  /* 0x0003800006187984 */ /* 0x000fe20000000800 */
[----:B0-----:R-:W-:-:S03]  /*0310*/  IMAD R12, R12, R25, R27 ;  /* 0x000000190c0c7224 */ /* 0x001fc600078e021b */
[----:B------:R-:W0:Y:S01]  /*0320*/  LDS R25, [R6+0x180] ;  /* 0x0001800006197984 */ /* 0x000e220000000800 */
[----:B-1----:R-:W-:-:S03]  /*0330*/  IMAD R13, R26, R13, R12 ;  /* 0x0000000d1a0d7224 */ /* 0x002fc600078e020c */
[----:B------:R-:W1:Y:S01]  /*0340*/  LDS R26, [R6+0x200] ;  /* 0x00020000061a7984 */ /* 0x000e620000000800 */
[----:B--2---:R-:W-:-:S03]  /*0350*/  IMAD R14, R17, R14, R13 ;  /* 0x0000000e110e7224 */ /* 0x004fc600078e020d */
[----:B------:R-:W2:Y:S04]  /*0360*/  LDS R12, [R6+0x280] ;  /* 0x00028000060c7984 */ /* 0x000ea80000000800 */
[----:B------:R-:W3:Y:S01]  /*0370*/  LDS R17, [R6+0x300] ;  /* 0x0003000006117984 */ /* 0x000ee20000000800 */
[----:B0-----:R-:W-:-:S03]  /*0380*/  IMAD R15, R25, R15, R14 ;  /* 0x0000000f190f7224 */ /* 0x001fc600078e020e */
[----:B------:R-:W-:Y:S01]  /*0390*/  LDS R25, [R6+0x400] ;  /* 0x0004000006197984 */ /* 0x000fe20000000800 */
[----:B-1----:R-:W-:-:S03]  /*03a0*/  IMAD R8, R8, R26, R15 ;  /* 0x0000001a08087224 */ /* 0x002fc600078e020f */
[----:B------:R-:W-:Y:S01]  /*03b0*/  LDS R26, [R6+0xa00] ;  /* 0x000a0000061a7984 */ /* 0x000fe20000000800 */
[----:B--2---:R-:W-:-:S03]  /*03c0*/  IMAD R9, R12, R9, R8 ;  /* 0x000000090c097224 */ /* 0x004fc600078e0208 */
[----:B------:R-:W0:Y:S01]  /*03d0*/  LDS.128 R12, [R16+0x20] ;  /* 0x00002000100c7984 */ /* 0x000e220000000c00 */
[----:B---3--:R-:W-:-:S03]  /*03e0*/  IMAD R10, R17, R10, R9 ;  /* 0x0000000a110a7224 */ /* 0x008fc600078e0209 */
[----:B------:R-:W1:Y:S01]  /*03f0*/  LDS R8, [R6+0x480] ;  /* 0x0004800006087984 */ /* 0x000e620000000800 */
[----:B------:R-:W-:-:S03]  /*0400*/  IMAD R11, R24, R11, R10 ;  /* 0x0000000b180b7224 */ /* 0x000fc600078e020a */
[----:B------:R-:W2:Y:S04]  /*0410*/  LDS R17, [R6+0x500] ;  /* 0x0005000006117984 */ /* 0x000ea80000000800 */
[----:B------:R-:W3:Y:S01]  /*0420*/  LDS R24, [R6+0x580] ;  /* 0x0005800006187984 */ /* 0x000ee20000000800 */
[----:B0-----:R-:W-:-:S03]  /*0430*/  IMAD R11, R12, R25, R11 ;  /* 0x000000190c0b7224 */ /* 0x001fc600078e020b */
[----:B------:R-:W-:Y:S01]  /*0440*/  LDS R25, [R6+0x600] ;  /* 0x0006000006197984 */ /* 0x000fe20000000800 */
[----:B-1----:R-:W-:-:S03]  /*0450*/  IMAD R13, R8, R13, R11 ;  /* 0x0000000d080d7224 */ /* 0x002fc600078e020b */
[----:B------:R-:W0:Y:S01]  /*0460*/  LDS.128 R8, [R16+0x30] ;  /* 0x0000300010087984 */ /* 0x000e220000000c00 */
[----:B--2---:R-:W-:-:S03]  /*0470*/  IMAD R14, R17, R14, R13 ;  /* 0x0000000e110e7224 */ /* 0x004fc600078e020d */
[----:B------:R-:W1:Y:S01]  /*0480*/  LDS R12, [R6+0x680] ;  /* 0x00068000060c7984 */ /* 0x000e620000000800 */
[----:B---3--:R-:W-:-:S03]  /*0490*/  IMAD R15, R24, R15, R14 ;  /* 0x0000000f180f7224 */ /* 0x008fc600078e020e */
        /* <DEDUP_REMOVED lines=18> */
[----:B------:R-:W-:Y:S04]  /*05c0*/  LDS R24, [R6+0xc80] ;  /* 0x000c800006187984 */ /* 0x000fe80000000800 */
[----:B------:R-:W-:Y:S01]  /*05d0*/  LDS R17, [R6+0xd00] ;  /* 0x000d000006117984 */ /* 0x000fe20000000800 */
[----:B0-----:R-:W-:-:S03]  /*05e0*/  IMAD R15, R8, R26, R15 ;  /* 0x0000001a080f7224 */ /* 0x001fc600078e020f */
[----:B------:R-:W0:Y:S01]  /*05f0*/  LDS R8, [R6+0xb80] ;  /* 0x000b800006087984 */ /* 0x000e220000000800 */
[----:B------:R-:W-:-:S03]  /*0600*/  IMAD R9, R12, R9, R15 ;  /* 0x000000090c097224 */ /* 0x000fc600078e020f */
[----:B------:R-:W-:Y:S01]  /*0610*/  LDS R26, [R6+0xc00] ;  /* 0x000c0000061a7984 */ /* 0x000fe20000000800 */
[----:B-1----:R-:W-:-:S03]  /*0620*/  IMAD R9, R25, R10, R9 ;  /* 0x0000000a19097224 */ /* 0x002fc600078e0209 */
[----:B------:R-:W1:Y:S04]  /*0630*/  LDS.128 R12, [R16+0x60] ;  /* 0x00006000100c7984 */ /* 0x000e680000000c00 */
[----:B------:R-:W-:Y:S01]  /*0640*/  LDS R25, [R6+0xe00] ;  /* 0x000e000006197984 */ /* 0x000fe20000000800 */
[----:B0-----:R-:W-:-:S04]  /*0650*/  IMAD R9, R8, R11, R9 ;  /* 0x0000000b08097224 */ /* 0x001fc800078e0209 */
[----:B-1----:R-:W-:Y:S02]  /*0660*/  IMAD R9, R12, R26, R9 ;  /* 0x0000001a0c097224 */ /* 0x002fe400078e0209 */
[----:B------:R-:W0:Y:S02]  /*0670*/  LDS R12, [R6+0xd80] ;  /* 0x000d8000060c7984 */ /* 0x000e240000000800 */
[----:B------:R-:W-:Y:S02]  /*0680*/  IMAD R13, R24, R13, R9 ;  /* 0x0000000d180d7224 */ /* 0x000fe400078e0209 */
[----:B------:R-:W1:Y:S02]  /*0690*/  LDS.128 R8, [R16+0x70] ;  /* 0x0000700010087984 */ /* 0x000e640000000c00 */
[----:B------:R-:W-:Y:S02]  /*06a0*/  IMAD R13, R17, R14, R13 ;  /* 0x0000000e110d7224 */ /* 0x000fe400078e020d */
[----:B------:R-:W2:Y:S04]  /*06b0*/  LDS R24, [R6+0xe80] ;  /* 0x000e800006187984 */ /* 0x000ea80000000800 */
[----:B------:R-:W3:Y:S04]  /*06c0*/  LDS R14, [R6+0xf00] ;  /* 0x000f0000060e7984 */ /* 0x000ee80000000800 */
[----:B------:R-:W4:Y:S01]  /*06d0*/  LDS R17, [R6+0xf80] ;  /* 0x000f800006117984 */ /* 0x000f220000000800 */
[----:B0-----:R-:W-:-:S04]  /*06e0*/  IMAD R13, R12, R15, R13 ;  /* 0x0000000f0c0d7224 */ /* 0x001fc800078e020d */
[----:B-1----:R-:W-:-:S04]  /*06f0*/  IMAD R8, R8, R25, R13 ;  /* 0x0000001908087224 */ /* 0x002fc800078e020d */
[----:B--2---:R-:W-:-:S04]  /*0700*/  IMAD R9, R24, R9, R8 ;  /* 0x0000000918097224 */ /* 0x004fc800078e0208 */
[----:B---3--:R-:W-:-:S04]  /*0710*/  IMAD R10, R14, R10, R9 ;  /* 0x0000000a0e0a7224 */ /* 0x008fc800078e0209 */
[----:B----4-:R-:W-:Y:S01]  /*0720*/  IMAD R27, R17, R11, R10 ;  /* 0x0000000b111b7224 */ /* 0x010fe200078e020a */
[----:B------:R-:W-:Y:S06]  /*0730*/  BAR.SYNC.DEFER_BLOCKING 0x0 ;  /* 0x0000000000007b1d */ /* 0x000fec0000010000 */
[----:B------:R-:W-:Y:S05]  /*0740*/  @P0 BRA `(.L_x_1) ;  /* 0xfffffff800ac0947 */ /* 0x000fea000383ffff */
.L_x_0:
[----:B------:R-:W-:Y:S01]  /*0750*/  STG.E desc[UR8][R22.64], R27 ;  /* 0x0000001b16007986 */ /* 0x000fe2000c101908 */
[----:B------:R-:W-:Y:S05]  /*0760*/  EXIT ;  /* 0x000000000000794d */ /* 0x000fea0003800000 */
.L_x_2:
[----:B------:R-:W-:-:S00]  /*0770*/  BRA `(.L_x_2) ;  /* 0xfffffffc00fc7947 */ /* 0x000fc0000383ffff */
[----:B------:R-:W-:-:S00]  /*0780*/  NOP ;  /* 0x0000000000007918 */ /* 0x000fc00000000000 */
[----:B------:R-:W-:-:S00]  /*0790*/  NOP ;  /* 0x0000000000007918 */ /* 0x000fc00000000000 */
[----:B------:R-:W-:-:S00]  /*07a0*/  NOP ;  /* 0x0000000000007918 */ /* 0x000fc00000000000 */
[----:B------:R-:W-:-:S00]  /*07b0*/  NOP ;  /* 0x0000000000007918 */ /* 0x000fc00000000000 */
[----:B------:R-:W-:-:S00]  /*07c0*/  NOP ;  /* 0x0000000000007918 */ /* 0x000fc00000000000 */
[----:B------:R-:W-:-:S00]  /*07d0*/  NOP ;  /* 0x0000000000007918 */ /* 0x000fc00000000000 */
[----:B------:R-:W-:-:S00]  /*07e0*/  NOP ;  /* 0x0000000000007918 */ /* 0x000fc00000000000 */
[----:B------:R-:W-:-:S00]  /*07f0*/  NOP ;  /* 0x0000000000007918 */ /* 0x000fc00000000000 */
.L_x_3:


//--------------------- .nv.shared._Z11multipliMatPiS_S_i --------------------------
	.section	.nv.shared._Z11multipliMatPiS_S_i,"aw",@nobits
	.sectionflags	@""
	.align	4
.nv.shared._Z11multipliMatPiS_S_i:
	.zero		9216


//--------------------- .nv.shared.reserved.0     --------------------------
	.section	.nv.shared.reserved.0,"aw",@nobits
	.weak		__nv_reservedSMEM_offset_0_alias
	.size		__nv_reservedSMEM_offset_0_alias, 0, 64
	.other		__nv_reservedSMEM_offset_0_alias,@"STO_CUDA_RESERVED_SHARED STV_DEFAULT"
__nv_reservedSMEM_offset_0_alias:
	.zero		0
	.zero		64


//--------------------- .nv.constant0._Z11multipliMatPiS_S_i --------------------------
	.section	.nv.constant0._Z11multipliMatPiS_S_i,"a",@progbits
	.sectionflags	@""
	.align	4
.nv.constant0._Z11multipliMatPiS_S_i:
	.zero		924


//--------------------- SYMBOLS --------------------------

	.type		.nv.reservedSmem.offset0,@object
	.size		.nv.reservedSmem.offset0,0x4
	.type		.nv.reservedSmem.cap,@object
	.size		.nv.reservedSmem.cap,0x4
